//
// Generated by NVIDIA NVVM Compiler
//
// Compiler Build ID: CL-36424714
// Cuda compilation tools, release 13.0, V13.0.88
// Based on NVVM 20.0.0
//

.version 9.0
.target sm_100
.address_size 64

	// .globl	k_res_jac_grad_hes_hesl_4_1_f_f7def86f0a03

.visible .entry k_res_jac_grad_hes_hesl_4_1_f_f7def86f0a03(
	.param .u64 .ptr .align 1 k_res_jac_grad_hes_hesl_4_1_f_f7def86f0a03_param_0,
	.param .u64 .ptr .align 1 k_res_jac_grad_hes_hesl_4_1_f_f7def86f0a03_param_1,
	.param .u64 .ptr .align 1 k_res_jac_grad_hes_hesl_4_1_f_f7def86f0a03_param_2,
	.param .u64 .ptr .align 1 k_res_jac_grad_hes_hesl_4_1_f_f7def86f0a03_param_3,
	.param .u64 .ptr .align 1 k_res_jac_grad_hes_hesl_4_1_f_f7def86f0a03_param_4,
	.param .u64 .ptr .align 1 k_res_jac_grad_hes_hesl_4_1_f_f7def86f0a03_param_5,
	.param .u64 .ptr .align 1 k_res_jac_grad_hes_hesl_4_1_f_f7def86f0a03_param_6,
	.param .u64 .ptr .align 1 k_res_jac_grad_hes_hesl_4_1_f_f7def86f0a03_param_7,
	.param .u64 .ptr .align 1 k_res_jac_grad_hes_hesl_4_1_f_f7def86f0a03_param_8,
	.param .u32 k_res_jac_grad_hes_hesl_4_1_f_f7def86f0a03_param_9
)
{
	.reg .pred 	%p<11>;
	.reg .b32 	%r<30>;
	.reg .b32 	%f<198>;
	.reg .b64 	%rd<73>;

	ld.param.u64 	%rd2, [k_res_jac_grad_hes_hesl_4_1_f_f7def86f0a03_param_0];
	ld.param.u64 	%rd3, [k_res_jac_grad_hes_hesl_4_1_f_f7def86f0a03_param_1];
	ld.param.u64 	%rd5, [k_res_jac_grad_hes_hesl_4_1_f_f7def86f0a03_param_3];
	ld.param.u64 	%rd7, [k_res_jac_grad_hes_hesl_4_1_f_f7def86f0a03_param_5];
	ld.param.u64 	%rd8, [k_res_jac_grad_hes_hesl_4_1_f_f7def86f0a03_param_6];
	ld.param.u32 	%r5, [k_res_jac_grad_hes_hesl_4_1_f_f7def86f0a03_param_9];
	mov.u32 	%r6, %ntid.x;
	mov.u32 	%r7, %ctaid.x;
	mov.u32 	%r8, %tid.x;
	mad.lo.s32 	%r1, %r6, %r7, %r8;
	setp.ge.u32 	%p1, %r1, %r5;
	@%p1 bra 	$L__BB0_7;
	cvta.to.global.u64 	%rd11, %rd3;
	cvta.to.global.u64 	%rd12, %rd2;
	mul.wide.u32 	%rd13, %r1, 4;
	add.s64 	%rd14, %rd12, %rd13;
	ld.global.f32 	%f1, [%rd14];
	add.s32 	%r2, %r5, %r1;
	mul.wide.u32 	%rd15, %r2, 4;
	add.s64 	%rd16, %rd12, %rd15;
	ld.global.f32 	%f13, [%rd16];
	add.s32 	%r3, %r2, %r5;
	mul.wide.u32 	%rd17, %r3, 4;
	add.s64 	%rd18, %rd12, %rd17;
	ld.global.f32 	%f14, [%rd18];
	add.s32 	%r4, %r3, %r5;
	mul.wide.u32 	%rd19, %r4, 4;
	add.s64 	%rd20, %rd12, %rd19;
	ld.global.f32 	%f15, [%rd20];
	neg.f32 	%f16, %f14;
	add.s64 	%rd1, %rd11, %rd13;
	ld.global.f32 	%f2, [%rd1];
	mul.f32 	%f17, %f2, %f16;
	fma.rn.f32 	%f18, %f17, 0f3BBB989D, 0f3F000000;
	cvt.sat.f32.f32 	%f19, %f18;
	mov.f32 	%f20, 0f4B400001;
	mov.f32 	%f21, 0f437C0000;
	fma.rm.f32 	%f22, %f19, %f21, %f20;
	add.f32 	%f23, %f22, 0fCB40007F;
	neg.f32 	%f24, %f23;
	fma.rn.f32 	%f25, %f17, 0f3FB8AA3B, %f24;
	fma.rn.f32 	%f26, %f17, 0f32A57060, %f25;
	mov.b32 	%r9, %f22;
	shl.b32 	%r10, %r9, 23;
	mov.b32 	%f27, %r10;
	ex2.approx.ftz.f32 	%f28, %f26;
	mul.f32 	%f3, %f28, %f27;
	mul.f32 	%f4, %f13, %f3;
	neg.f32 	%f29, %f15;
	mul.f32 	%f30, %f2, %f29;
	fma.rn.f32 	%f31, %f30, 0f3BBB989D, 0f3F000000;
	cvt.sat.f32.f32 	%f32, %f31;
	fma.rm.f32 	%f33, %f32, %f21, %f20;
	add.f32 	%f34, %f33, 0fCB40007F;
	neg.f32 	%f35, %f34;
	fma.rn.f32 	%f36, %f30, 0f3FB8AA3B, %f35;
	fma.rn.f32 	%f37, %f30, 0f32A57060, %f36;
	mov.b32 	%r11, %f33;
	shl.b32 	%r12, %r11, 23;
	mov.b32 	%f38, %r12;
	ex2.approx.ftz.f32 	%f39, %f37;
	mul.f32 	%f5, %f39, %f38;
	mov.f32 	%f197, 0f3F800000;
	sub.f32 	%f40, %f197, %f13;
	mul.f32 	%f6, %f40, %f5;
	abs.f32 	%f7, %f2;
	setp.eq.f32 	%p2, %f2, 0f3F800000;
	@%p2 bra 	$L__BB0_6;
	setp.num.f32 	%p3, %f7, %f7;
	@%p3 bra 	$L__BB0_4;
	mov.f32 	%f96, 0f40000000;
	add.rn.f32 	%f197, %f2, %f96;
	bra.uni 	$L__BB0_6;
$L__BB0_4:
	setp.lt.f32 	%p4, %f7, 0f00800000;
	mul.f32 	%f41, %f7, 0f4B800000;
	selp.f32 	%f42, %f41, %f7, %p4;
	mov.b32 	%r13, %f42;
	add.s32 	%r14, %r13, -1060439283;
	and.b32  	%r15, %r14, -8388608;
	sub.s32 	%r16, %r13, %r15;
	mov.b32 	%f43, %r16;
	cvt.rn.f32.s32 	%f44, %r15;
	selp.f32 	%f45, 0fC1C00000, 0f00000000, %p4;
	fma.rn.f32 	%f46, %f44, 0f34000000, %f45;
	add.f32 	%f47, %f43, 0fBF800000;
	add.f32 	%f48, %f43, 0f3F800000;
	rcp.approx.ftz.f32 	%f49, %f48;
	add.f32 	%f50, %f47, %f47;
	mul.f32 	%f51, %f50, %f49;
	mul.f32 	%f52, %f51, %f51;
	neg.f32 	%f53, %f51;
	sub.f32 	%f54, %f47, %f51;
	add.f32 	%f55, %f54, %f54;
	fma.rn.f32 	%f56, %f53, %f47, %f55;
	mul.rn.f32 	%f57, %f49, %f56;
	fma.rn.f32 	%f58, %f52, 0f3A2C32E4, 0f3B52E7DB;
	fma.rn.f32 	%f59, %f58, %f52, 0f3C93BB73;
	fma.rn.f32 	%f60, %f59, %f52, 0f3DF6384F;
	mul.rn.f32 	%f61, %f60, %f52;
	fma.rn.f32 	%f62, %f51, 0f3FB8AA3B, %f46;
	mul.f32 	%f63, %f61, 0f40400000;
	sub.f32 	%f64, %f46, %f62;
	fma.rn.f32 	%f65, %f51, 0f3FB8AA3B, %f64;
	fma.rn.f32 	%f66, %f57, 0f3FB8AA3B, %f65;
	fma.rn.f32 	%f67, %f51, 0f32A55E34, %f66;
	fma.rn.f32 	%f68, %f63, %f57, %f67;
	fma.rn.f32 	%f69, %f61, %f51, %f68;
	add.rn.f32 	%f70, %f62, %f69;
	mov.f32 	%f71, 0f40000000;
	mul.rn.f32 	%f72, %f70, %f71;
	cvt.rni.f32.f32 	%f73, %f72;
	sub.f32 	%f74, %f72, %f73;
	neg.f32 	%f75, %f72;
	fma.rn.f32 	%f76, %f70, 0f40000000, %f75;
	neg.f32 	%f77, %f62;
	add.rn.f32 	%f78, %f70, %f77;
	neg.f32 	%f79, %f78;
	add.rn.f32 	%f80, %f69, %f79;
	fma.rn.f32 	%f81, %f80, 0f40000000, %f76;
	add.f32 	%f82, %f74, %f81;
	setp.gt.f32 	%p5, %f73, 0f00000000;
	selp.b32 	%r17, 0, -2097152000, %p5;
	setp.neu.f32 	%p6, %f2, 0f00000000;
	setp.neu.f32 	%p7, %f7, 0f7F800000;
	setp.lt.f32 	%p8, %f72, 0f00000000;
	selp.f32 	%f83, 0f00000000, 0f7F800000, %p8;
	abs.f32 	%f84, %f72;
	setp.gt.f32 	%p9, %f84, 0f43180000;
	cvt.rzi.s32.f32 	%r18, %f73;
	shl.b32 	%r19, %r18, 23;
	sub.s32 	%r20, %r19, %r17;
	mov.b32 	%f85, %r20;
	add.s32 	%r21, %r17, 2130706432;
	mov.b32 	%f86, %r21;
	fma.rn.f32 	%f87, %f82, 0f391FCB8E, 0f3AAF85ED;
	fma.rn.f32 	%f88, %f87, %f82, 0f3C1D9856;
	fma.rn.f32 	%f89, %f88, %f82, 0f3D6357BB;
	fma.rn.f32 	%f90, %f89, %f82, 0f3E75FDEC;
	fma.rn.f32 	%f91, %f90, %f82, 0f3F317218;
	fma.rn.f32 	%f92, %f91, %f82, 0f3F800000;
	mul.f32 	%f93, %f92, %f86;
	mul.f32 	%f94, %f93, %f85;
	selp.f32 	%f197, %f83, %f94, %p9;
	and.pred  	%p10, %p6, %p7;
	@%p10 bra 	$L__BB0_6;
	add.f32 	%f95, %f2, %f2;
	mov.b32 	%r22, %f95;
	and.b32  	%r23, %r22, 2147483647;
	mov.b32 	%f197, %r23;
$L__BB0_6:
	ld.param.u64 	%rd72, [k_res_jac_grad_hes_hesl_4_1_f_f7def86f0a03_param_8];
	ld.param.u64 	%rd71, [k_res_jac_grad_hes_hesl_4_1_f_f7def86f0a03_param_7];
	ld.param.u64 	%rd70, [k_res_jac_grad_hes_hesl_4_1_f_f7def86f0a03_param_4];
	ld.param.u64 	%rd69, [k_res_jac_grad_hes_hesl_4_1_f_f7def86f0a03_param_2];
	sub.f32 	%f97, %f3, %f5;
	mul.f32 	%f98, %f1, %f2;
	cvta.to.global.u64 	%rd21, %rd72;
	cvta.to.global.u64 	%rd22, %rd8;
	cvta.to.global.u64 	%rd23, %rd71;
	cvta.to.global.u64 	%rd24, %rd7;
	mul.f32 	%f99, %f1, %f197;
	add.f32 	%f100, %f4, %f6;
	mul.f32 	%f101, %f1, %f100;
	cvta.to.global.u64 	%rd25, %rd69;
	mul.wide.u32 	%rd26, %r1, 4;
	add.s64 	%rd27, %rd25, %rd26;
	ld.global.f32 	%f102, [%rd27];
	sub.f32 	%f103, %f101, %f102;
	cvta.to.global.u64 	%rd28, %rd70;
	add.s64 	%rd29, %rd28, %rd26;
	st.global.f32 	[%rd29], %f103;
	add.s64 	%rd30, %rd24, %rd26;
	st.global.f32 	[%rd30], %f100;
	mul.f32 	%f104, %f97, %f1;
	mul.wide.u32 	%rd31, %r2, 4;
	add.s64 	%rd32, %rd24, %rd31;
	st.global.f32 	[%rd32], %f104;
	neg.f32 	%f105, %f4;
	mul.f32 	%f106, %f98, %f105;
	mul.wide.u32 	%rd33, %r3, 4;
	add.s64 	%rd34, %rd24, %rd33;
	st.global.f32 	[%rd34], %f106;
	neg.f32 	%f107, %f2;
	mul.f32 	%f108, %f6, %f107;
	mul.f32 	%f109, %f108, %f1;
	mul.wide.u32 	%rd35, %r4, 4;
	add.s64 	%rd36, %rd24, %rd35;
	st.global.f32 	[%rd36], %f109;
	ld.global.f32 	%f110, [%rd29];
	mul.f32 	%f111, %f110, 0f00000000;
	add.s64 	%rd37, %rd23, %rd26;
	st.global.f32 	[%rd37], %f111;
	ld.global.f32 	%f112, [%rd29];
	mul.f32 	%f113, %f97, %f112;
	add.s64 	%rd38, %rd23, %rd31;
	st.global.f32 	[%rd38], %f113;
	ld.global.f32 	%f114, [%rd29];
	mul.f32 	%f115, %f114, 0f00000000;
	add.s64 	%rd39, %rd23, %rd33;
	st.global.f32 	[%rd39], %f115;
	ld.global.f32 	%f116, [%rd1];
	mul.f32 	%f117, %f116, %f105;
	ld.global.f32 	%f118, [%rd29];
	mul.f32 	%f119, %f117, %f118;
	add.s64 	%rd40, %rd23, %rd35;
	st.global.f32 	[%rd40], %f119;
	neg.f32 	%f120, %f3;
	mul.f32 	%f121, %f98, %f120;
	ld.global.f32 	%f122, [%rd29];
	mul.f32 	%f123, %f121, %f122;
	add.s32 	%r24, %r4, %r5;
	mul.wide.u32 	%rd41, %r24, 4;
	add.s64 	%rd42, %rd23, %rd41;
	st.global.f32 	[%rd42], %f123;
	mul.f32 	%f124, %f4, %f99;
	ld.global.f32 	%f125, [%rd29];
	mul.f32 	%f126, %f124, %f125;
	add.s32 	%r25, %r24, %r5;
	mul.wide.u32 	%rd43, %r25, 4;
	add.s64 	%rd44, %rd23, %rd43;
	st.global.f32 	[%rd44], %f126;
	ld.global.f32 	%f127, [%rd29];
	mul.f32 	%f128, %f108, %f127;
	add.s32 	%r26, %r25, %r5;
	mul.wide.u32 	%rd45, %r26, 4;
	add.s64 	%rd46, %rd23, %rd45;
	st.global.f32 	[%rd46], %f128;
	mul.f32 	%f129, %f98, %f5;
	ld.global.f32 	%f130, [%rd29];
	mul.f32 	%f131, %f129, %f130;
	add.s32 	%r27, %r26, %r5;
	mul.wide.u32 	%rd47, %r27, 4;
	add.s64 	%rd48, %rd23, %rd47;
	st.global.f32 	[%rd48], %f131;
	ld.global.f32 	%f132, [%rd29];
	mul.f32 	%f133, %f132, 0f00000000;
	add.s32 	%r28, %r27, %r5;
	mul.wide.u32 	%rd49, %r28, 4;
	add.s64 	%rd50, %rd23, %rd49;
	st.global.f32 	[%rd50], %f133;
	mul.f32 	%f134, %f6, %f99;
	ld.global.f32 	%f135, [%rd29];
	mul.f32 	%f136, %f134, %f135;
	add.s32 	%r29, %r28, %r5;
	mul.wide.u32 	%rd51, %r29, 4;
	add.s64 	%rd52, %rd23, %rd51;
	st.global.f32 	[%rd52], %f136;
	cvta.to.global.u64 	%rd53, %rd5;
	add.s64 	%rd54, %rd53, %rd26;
	ld.global.f32 	%f137, [%rd30];
	mul.f32 	%f138, %f137, %f137;
	ld.global.f32 	%f139, [%rd37];
	add.f32 	%f140, %f139, %f138;
	st.global.f32 	[%rd37], %f140;
	ld.global.f32 	%f141, [%rd54];
	fma.rn.f32 	%f142, %f138, %f141, %f140;
	add.s64 	%rd55, %rd21, %rd26;
	st.global.f32 	[%rd55], %f142;
	ld.global.f32 	%f143, [%rd32];
	ld.global.f32 	%f144, [%rd30];
	ld.global.f32 	%f145, [%rd38];
	fma.rn.f32 	%f146, %f143, %f144, %f145;
	st.global.f32 	[%rd38], %f146;
	add.s64 	%rd56, %rd21, %rd31;
	st.global.f32 	[%rd56], %f146;
	ld.global.f32 	%f147, [%rd32];
	mul.f32 	%f148, %f147, %f147;
	ld.global.f32 	%f149, [%rd39];
	add.f32 	%f150, %f149, %f148;
	st.global.f32 	[%rd39], %f150;
	ld.global.f32 	%f151, [%rd54];
	fma.rn.f32 	%f152, %f148, %f151, %f150;
	add.s64 	%rd57, %rd21, %rd33;
	st.global.f32 	[%rd57], %f152;
	ld.global.f32 	%f153, [%rd34];
	ld.global.f32 	%f154, [%rd30];
	ld.global.f32 	%f155, [%rd40];
	fma.rn.f32 	%f156, %f153, %f154, %f155;
	st.global.f32 	[%rd40], %f156;
	add.s64 	%rd58, %rd21, %rd35;
	st.global.f32 	[%rd58], %f156;
	ld.global.f32 	%f157, [%rd34];
	ld.global.f32 	%f158, [%rd32];
	ld.global.f32 	%f159, [%rd42];
	fma.rn.f32 	%f160, %f157, %f158, %f159;
	st.global.f32 	[%rd42], %f160;
	add.s64 	%rd59, %rd21, %rd41;
	st.global.f32 	[%rd59], %f160;
	ld.global.f32 	%f161, [%rd34];
	mul.f32 	%f162, %f161, %f161;
	ld.global.f32 	%f163, [%rd44];
	add.f32 	%f164, %f163, %f162;
	st.global.f32 	[%rd44], %f164;
	ld.global.f32 	%f165, [%rd54];
	fma.rn.f32 	%f166, %f162, %f165, %f164;
	add.s64 	%rd60, %rd21, %rd43;
	st.global.f32 	[%rd60], %f166;
	ld.global.f32 	%f167, [%rd36];
	ld.global.f32 	%f168, [%rd30];
	ld.global.f32 	%f169, [%rd46];
	fma.rn.f32 	%f170, %f167, %f168, %f169;
	st.global.f32 	[%rd46], %f170;
	add.s64 	%rd61, %rd21, %rd45;
	st.global.f32 	[%rd61], %f170;
	ld.global.f32 	%f171, [%rd36];
	ld.global.f32 	%f172, [%rd32];
	ld.global.f32 	%f173, [%rd48];
	fma.rn.f32 	%f174, %f171, %f172, %f173;
	st.global.f32 	[%rd48], %f174;
	add.s64 	%rd62, %rd21, %rd47;
	st.global.f32 	[%rd62], %f174;
	ld.global.f32 	%f175, [%rd36];
	ld.global.f32 	%f176, [%rd34];
	ld.global.f32 	%f177, [%rd50];
	fma.rn.f32 	%f178, %f175, %f176, %f177;
	st.global.f32 	[%rd50], %f178;
	add.s64 	%rd63, %rd21, %rd49;
	st.global.f32 	[%rd63], %f178;
	ld.global.f32 	%f179, [%rd36];
	mul.f32 	%f180, %f179, %f179;
	ld.global.f32 	%f181, [%rd52];
	add.f32 	%f182, %f181, %f180;
	st.global.f32 	[%rd52], %f182;
	ld.global.f32 	%f183, [%rd54];
	fma.rn.f32 	%f184, %f180, %f183, %f182;
	add.s64 	%rd64, %rd21, %rd51;
	st.global.f32 	[%rd64], %f184;
	ld.global.f32 	%f185, [%rd30];
	ld.global.f32 	%f186, [%rd29];
	mul.f32 	%f187, %f185, %f186;
	add.s64 	%rd65, %rd22, %rd26;
	st.global.f32 	[%rd65], %f187;
	ld.global.f32 	%f188, [%rd32];
	ld.global.f32 	%f189, [%rd29];
	mul.f32 	%f190, %f188, %f189;
	add.s64 	%rd66, %rd22, %rd31;
	st.global.f32 	[%rd66], %f190;
	ld.global.f32 	%f191, [%rd34];
	ld.global.f32 	%f192, [%rd29];
	mul.f32 	%f193, %f191, %f192;
	add.s64 	%rd67, %rd22, %rd33;
	st.global.f32 	[%rd67], %f193;
	ld.global.f32 	%f194, [%rd36];
	ld.global.f32 	%f195, [%rd29];
	mul.f32 	%f196, %f194, %f195;
	add.s64 	%rd68, %rd22, %rd35;
	st.global.f32 	[%rd68], %f196;
$L__BB0_7:
	ret;

}


// ===== COMPILED SASS (sm_100) =====

	.target	sm_100

	.elftype	@"ET_EXEC"


//--------------------- .note.nv.tkinfo           --------------------------
	.section	.note.nv.tkinfo,"",@"SHT_NOTE"
	.sectionflags	@"SHF_NOTE_NV_TKINFO"
	.tkinfo
        /*0018*/ 	.word	0x00000002
        /*0030*/ 	.string	""
        /*0030*/ 	.string	"ptxas"
        /*0030*/ 	.string	"Cuda compilation tools, release 13.0, V13.0.88"
        /*0030*/ 	.string	"Build cuda_13.0.r13.0/compiler.36424714_0"
        /*0030*/ 	.string	"-arch sm_100 -m 64 "



//--------------------- .note.nv.cuinfo           --------------------------
	.section	.note.nv.cuinfo,"",@"SHT_NOTE"
	.sectionflags	@"SHF_NOTE_NV_CUINFO"
        /*0018*/ 	.short	0x0002
        /*001a*/ 	.short	0x0064
        /*001c*/ 	.short	0x0082
	.zero		2


//--------------------- .nv.info                  --------------------------
	.section	.nv.info,"",@"SHT_CUDA_INFO"
	.align	4


	//----- nvinfo : EIATTR_REGCOUNT
	.align		4
        /*0000*/ 	.byte	0x04, 0x2f
        /*0002*/ 	.short	(.L_1 - .L_0)
	.align		4
.L_0:
        /*0004*/ 	.word	index@(k_res_jac_grad_hes_hesl_4_1_f_f7def86f0a03)
        /*0008*/ 	.word	0x00000030


	//----- nvinfo : EIATTR_FRAME_SIZE
	.align		4
.L_1:
        /*000c*/ 	.byte	0x04, 0x11
        /*000e*/ 	.short	(.L_3 - .L_2)
	.align		4
.L_2:
        /*0010*/ 	.word	index@(k_res_jac_grad_hes_hesl_4_1_f_f7def86f0a03)
        /*0014*/ 	.word	0x00000000


	//----- nvinfo : EIATTR_MIN_STACK_SIZE
	.align		4
.L_3:
        /*0018*/ 	.byte	0x04, 0x12
        /*001a*/ 	.short	(.L_5 - .L_4)
	.align		4
.L_4:
        /*001c*/ 	.word	index@(k_res_jac_grad_hes_hesl_4_1_f_f7def86f0a03)
        /*0020*/ 	.word	0x00000000
.L_5:


//--------------------- .nv.compat                --------------------------
	.section	.nv.compat,"",@"SHT_CUDA_COMPAT_INFO"
	.align	4
        /*0000*/ 	.byte	0x02, 0x09, 0x00, 0x00, 0x02, 0x02, 0x01, 0x00, 0x02, 0x05, 0x05, 0x00, 0x03, 0x07, 0x01, 0x01
        /*0010*/ 	.byte	0x02, 0x03, 0x00, 0x00, 0x02, 0x06, 0x01, 0x00, 0x04, 0x0b, 0x08, 0x00, 0x01, 0x00, 0x00, 0x00
        /*0020*/ 	.byte	0x00, 0x00, 0x00, 0x00


//--------------------- .nv.info.k_res_jac_grad_hes_hesl_4_1_f_f7def86f0a03 --------------------------
	.section	.nv.info.k_res_jac_grad_hes_hesl_4_1_f_f7def86f0a03,"",@"SHT_CUDA_INFO"
	.sectionflags	@""
	.align	4


	//----- nvinfo : EIATTR_CUDA_API_VERSION
	.align		4
        /*0000*/ 	.byte	0x04, 0x37
        /*0002*/ 	.short	(.L_7 - .L_6)
.L_6:
        /*0004*/ 	.word	0x00000082


	//----- nvinfo : EIATTR_KPARAM_INFO
	.align		4
.L_7:
        /*0008*/ 	.byte	0x04, 0x17
        /*000a*/ 	.short	(.L_9 - .L_8)
.L_8:
        /*000c*/ 	.word	0x00000000
        /*0010*/ 	.short	0x0009
        /*0012*/ 	.short	0x0048
        /*0014*/ 	.byte	0x00, 0xf0, 0x11, 0x00


	//----- nvinfo : EIATTR_KPARAM_INFO
	.align		4
.L_9:
        /*0018*/ 	.byte	0x04, 0x17
        /*001a*/ 	.short	(.L_11 - .L_10)
.L_10:
        /*001c*/ 	.word	0x00000000
        /*0020*/ 	.short	0x0008
        /*0022*/ 	.short	0x0040
        /*0024*/ 	.byte	0x00, 0xf5, 0x21, 0x00


	//----- nvinfo : EIATTR_KPARAM_INFO
	.align		4
.L_11:
        /*0028*/ 	.byte	0x04, 0x17
        /*002a*/ 	.short	(.L_13 - .L_12)
.L_12:
        /*002c*/ 	.word	0x00000000
        /*0030*/ 	.short	0x0007
        /*0032*/ 	.short	0x0038
        /*0034*/ 	.byte	0x00, 0xf5, 0x21, 0x00


	//----- nvinfo : EIATTR_KPARAM_INFO
	.align		4
.L_13:
        /*0038*/ 	.byte	0x04, 0x17
        /*003a*/ 	.short	(.L_15 - .L_14)
.L_14:
        /*003c*/ 	.word	0x00000000
        /*0040*/ 	.short	0x0006
        /*0042*/ 	.short	0x0030
        /*0044*/ 	.byte	0x00, 0xf5, 0x21, 0x00


	//----- nvinfo : EIATTR_KPARAM_INFO
	.align		4
.L_15:
        /*0048*/ 	.byte	0x04, 0x17
        /*004a*/ 	.short	(.L_17 - .L_16)
.L_16:
        /*004c*/ 	.word	0x00000000
        /*0050*/ 	.short	0x0005
        /*0052*/ 	.short	0x0028
        /*0054*/ 	.byte	0x00, 0xf5, 0x21, 0x00


	//----- nvinfo : EIATTR_KPARAM_INFO
	.align		4
.L_17:
        /*0058*/ 	.byte	0x04, 0x17
        /*005a*/ 	.short	(.L_19 - .L_18)
.L_18:
        /*005c*/ 	.word	0x00000000
        /*0060*/ 	.short	0x0004
        /*0062*/ 	.short	0x0020
        /*0064*/ 	.byte	0x00, 0xf5, 0x21, 0x00


	//----- nvinfo : EIATTR_KPARAM_INFO
	.align		4
.L_19:
        /*0068*/ 	.byte	0x04, 0x17
        /*006a*/ 	.short	(.L_21 - .L_20)
.L_20:
        /*006c*/ 	.word	0x00000000
        /*0070*/ 	.short	0x0003
        /*0072*/ 	.short	0x0018
        /*0074*/ 	.byte	0x00, 0xf5, 0x21, 0x00


	//----- nvinfo : EIATTR_KPARAM_INFO
	.align		4
.L_21:
        /*0078*/ 	.byte	0x04, 0x17
        /*007a*/ 	.short	(.L_23 - .L_22)
.L_22:
        /*007c*/ 	.word	0x00000000
        /*0080*/ 	.short	0x0002
        /*0082*/ 	.short	0x0010
        /*0084*/ 	.byte	0x00, 0xf5, 0x21, 0x00


	//----- nvinfo : EIATTR_KPARAM_INFO
	.align		4
.L_23:
        /*0088*/ 	.byte	0x04, 0x17
        /*008a*/ 	.short	(.L_25 - .L_24)
.L_24:
        /*008c*/ 	.word	0x00000000
        /*0090*/ 	.short	0x0001
        /*0092*/ 	.short	0x0008
        /*0094*/ 	.byte	0x00, 0xf5, 0x21, 0x00


	//----- nvinfo : EIATTR_KPARAM_INFO
	.align		4
.L_25:
        /*0098*/ 	.byte	0x04, 0x17
        /*009a*/ 	.short	(.L_27 - .L_26)
.L_26:
        /*009c*/ 	.word	0x00000000
        /*00a0*/ 	.short	0x0000
        /*00a2*/ 	.short	0x0000
        /*00a4*/ 	.byte	0x00, 0xf5, 0x21, 0x00


	//----- nvinfo : EIATTR_SPARSE_MMA_MASK
	.align		4
.L_27:
        /*00a8*/ 	.byte	0x03, 0x50
        /*00aa*/ 	.short	0x0000


	//----- nvinfo : EIATTR_MAXREG_COUNT
	.align		4
        /*00ac*/ 	.byte	0x03, 0x1b
        /*00ae*/ 	.short	0x00ff


	//----- nvinfo : EIATTR_MERCURY_ISA_VERSION
	.align		4
        /*00b0*/ 	.byte	0x03, 0x5f
        /*00b2*/ 	.short	0x0101


	//----- nvinfo : EIATTR_VRC_CTA_INIT_COUNT
	.align		4
        /*00b4*/ 	.byte	0x02, 0x4a
	.zero		1
	.zero		1


	//----- nvinfo : EIATTR_EXIT_INSTR_OFFSETS
	.align		4
        /*00b8*/ 	.byte	0x04, 0x1c
        /*00ba*/ 	.short	(.L_29 - .L_28)


	//   ....[0]....
.L_28:
        /*00bc*/ 	.word	0x00000070


	//   ....[1]....
        /*00c0*/ 	.word	0x00001280


	//----- nvinfo : EIATTR_CRS_STACK_SIZE
	.align		4
.L_29:
        /*00c4*/ 	.byte	0x04, 0x1e
        /*00c6*/ 	.short	(.L_31 - .L_30)
.L_30:
        /*00c8*/ 	.word	0x00000000


	//----- nvinfo : EIATTR_CBANK_PARAM_SIZE
	.align		4
.L_31:
        /*00cc*/ 	.byte	0x03, 0x19
        /*00ce*/ 	.short	0x004c


	//----- nvinfo : EIATTR_PARAM_CBANK
	.align		4
        /*00d0*/ 	.byte	0x04, 0x0a
        /*00d2*/ 	.short	(.L_33 - .L_32)
	.align		4
.L_32:
        /*00d4*/ 	.word	index@(.nv.constant0.k_res_jac_grad_hes_hesl_4_1_f_f7def86f0a03)
        /*00d8*/ 	.short	0x0380
        /*00da*/ 	.short	0x004c


	//----- nvinfo : EIATTR_SW_WAR
	.align		4
.L_33:
        /*00dc*/ 	.byte	0x04, 0x36
        /*00de*/ 	.short	(.L_35 - .L_34)
.L_34:
        /*00e0*/ 	.word	0x00000008
.L_35:


//--------------------- .nv.callgraph             --------------------------
	.section	.nv.callgraph,"",@"SHT_CUDA_CALLGRAPH"
	.align	4
	.sectionentsize	8
	.align		4
        /*0000*/ 	.word	0x00000000
	.align		4
        /*0004*/ 	.word	0xffffffff
	.align		4
        /*0008*/ 	.word	0x00000000
	.align		4
        /*000c*/ 	.word	0xfffffffe
	.align		4
        /*0010*/ 	.word	0x00000000
	.align		4
        /*0014*/ 	.word	0xfffffffd
	.align		4
        /*0018*/ 	.word	0x00000000
	.align		4
        /*001c*/ 	.word	0xfffffffc


//--------------------- .text.k_res_jac_grad_hes_hesl_4_1_f_f7def86f0a03 --------------------------
	.section	.text.k_res_jac_grad_hes_hesl_4_1_f_f7def86f0a03,"ax",@progbits
	.align	128
        .global         k_res_jac_grad_hes_hesl_4_1_f_f7def86f0a03
        .type           k_res_jac_grad_hes_hesl_4_1_f_f7def86f0a03,@function
        .size           k_res_jac_grad_hes_hesl_4_1_f_f7def86f0a03,(.L_x_3 - k_res_jac_grad_hes_hesl_4_1_f_f7def86f0a03)
        .other          k_res_jac_grad_hes_hesl_4_1_f_f7def86f0a03,@"STO_CUDA_ENTRY STV_DEFAULT"
k_res_jac_grad_hes_hesl_4_1_f_f7def86f0a03:
.text.k_res_jac_grad_hes_hesl_4_1_f_f7def86f0a03:
[----:B------:R-:W-:Y:S01]  /*0000*/  LDC R1, c[0x0][0x37c] ;  /* 0x0000df00ff017b82 */ /* 0x000fe20000000800 */
[----:B------:R-:W0:Y:S01]  /*0010*/  S2R R0, SR_CTAID.X ;  /* 0x0000000000007919 */ /* 0x000e220000002500 */
[----:B------:R-:W0:Y:S01]  /*0020*/  LDCU UR4, c[0x0][0x360] ;  /* 0x00006c00ff0477ac */ /* 0x000e220008000800 */
[----:B------:R-:W0:Y:S01]  /*0030*/  S2R R3, SR_TID.X ;  /* 0x0000000000037919 */ /* 0x000e220000002100 */
[----:B------:R-:W1:Y:S01]  /*0040*/  LDCU UR6, c[0x0][0x3c8] ;  /* 0x00007900ff0677ac */ /* 0x000e620008000800 */
[----:B0-----:R-:W-:-:S05]  /*0050*/  IMAD R0, R0, UR4, R3 ;  /* 0x0000000400007c24 */ /* 0x001fca000f8e0203 */
[----:B-1----:R-:W-:-:S13]  /*0060*/  ISETP.GE.U32.AND P0, PT, R0, UR6, PT ;  /* 0x0000000600007c0c */ /* 0x002fda000bf06070 */
[----:B------:R-:W-:Y:S05]  /*0070*/  @P0 EXIT ;  /* 0x000000000000094d */ /* 0x000fea0003800000 */
[----:B------:R-:W0:Y:S01]  /*0080*/  LDC.64 R6, c[0x0][0x380] ;  /* 0x0000e000ff067b82 */ /* 0x000e220000000a00 */
[----:B------:R-:W1:Y:S01]  /*0090*/  LDCU.64 UR4, c[0x0][0x358] ;  /* 0x00006b00ff0477ac */ /* 0x000e620008000a00 */
[----:B------:R-:W-:-:S04]  /*00a0*/  IADD3 R4, PT, PT, R0, UR6, RZ ;  /* 0x0000000600047c10 */ /* 0x000fc8000fffe0ff */
[----:B------:R-:W-:Y:S02]  /*00b0*/  IADD3 R3, PT, PT, R4, UR6, RZ ;  /* 0x0000000604037c10 */ /* 0x000fe4000fffe0ff */
[----:B------:R-:W2:Y:S02]  /*00c0*/  LDC.64 R18, c[0x0][0x388] ;  /* 0x0000e200ff127b82 */ /* 0x000ea40000000a00 */
[----:B------:R-:W-:-:S06]  /*00d0*/  IADD3 R2, PT, PT, R3, UR6, RZ ;  /* 0x0000000603027c10 */ /* 0x000fcc000fffe0ff */
[----:B------:R-:W3:Y:S01]  /*00e0*/  LDC.64 R16, c[0x0][0x390] ;  /* 0x0000e400ff107b82 */ /* 0x000ee20000000a00 */
[----:B0-----:R-:W-:-:S04]  /*00f0*/  IMAD.WIDE.U32 R10, R3, 0x4, R6 ;  /* 0x00000004030a7825 */ /* 0x001fc800078e0006 */
[----:B------:R-:W-:Y:S02]  /*0100*/  IMAD.WIDE.U32 R12, R2, 0x4, R6 ;  /* 0x00000004020c7825 */ /* 0x000fe400078e0006 */
[----:B-1----:R-:W4:Y:S02]  /*0110*/  LDG.E R11, desc[UR4][R10.64] ;  /* 0x000000040a0b7981 */ /* 0x002f24000c1e1900 */
[----:B--2---:R-:W-:Y:S02]  /*0120*/  IMAD.WIDE.U32 R18, R0, 0x4, R18 ;  /* 0x0000000400127825 */ /* 0x004fe400078e0012 */
[----:B------:R-:W2:Y:S04]  /*0130*/  LDG.E R13, desc[UR4][R12.64] ;  /* 0x000000040c0d7981 */ /* 0x000ea8000c1e1900 */
[----:B------:R-:W4:Y:S01]  /*0140*/  LDG.E R34, desc[UR4][R18.64] ;  /* 0x0000000412227981 */ /* 0x000f22000c1e1900 */
[----:B------:R-:W-:-:S05]  /*0150*/  IMAD.WIDE.U32 R8, R4, 0x4, R6 ;  /* 0x0000000404087825 */ /* 0x000fca00078e0006 */
[----:B------:R0:W2:Y:S01]  /*0160*/  LDG.E R5, desc[UR4][R8.64] ;  /* 0x0000000408057981 */ /* 0x0000a2000c1e1900 */
[----:B------:R-:W-:-:S05]  /*0170*/  IMAD.WIDE.U32 R6, R0, 0x4, R6 ;  /* 0x0000000400067825 */ /* 0x000fca00078e0006 */
[----:B------:R1:W2:Y:S01]  /*0180*/  LDG.E R21, desc[UR4][R6.64] ;  /* 0x0000000406157981 */ /* 0x0002a2000c1e1900 */
[----:B------:R-:W-:Y:S01]  /*0190*/  HFMA2 R14, -RZ, RZ, 0.96630859375, -0.0022525787353515625 ;  /* 0x3bbb989dff0e7431 */ /* 0x000fe200000001ff */
[----:B------:R-:W-:Y:S01]  /*01a0*/  MOV R15, 0x437c0000 ;  /* 0x437c0000000f7802 */ /* 0x000fe20000000f00 */
[----:B---3--:R-:W-:-:S06]  /*01b0*/  IMAD.WIDE.U32 R16, R0, 0x4, R16 ;  /* 0x0000000400107825 */ /* 0x008fcc00078e0010 */
[----:B------:R3:W5:Y:S01]  /*01c0*/  LDG.E R16, desc[UR4][R16.64] ;  /* 0x0000000410107981 */ /* 0x000762000c1e1900 */
[----:B------:R-:W-:Y:S01]  /*01d0*/  BSSY.RECONVERGENT B0, `(.L_x_0) ;  /* 0x0000062000007945 */ /* 0x000fe20003800200 */
[----:B------:R-:W-:Y:S02]  /*01e0*/  HFMA2 R36, -RZ, RZ, 1.875, 0 ;  /* 0x3f800000ff247431 */ /* 0x000fe400000001ff */
[-C--:B----4-:R-:W-:Y:S01]  /*01f0*/  FMUL R11, R11, -R34.reuse ;  /* 0x800000220b0b7220 */ /* 0x090fe20000400000 */
[----:B--2---:R-:W-:-:S03]  /*0200*/  FMUL R13, R13, -R34 ;  /* 0x800000220d0d7220 */ /* 0x004fc60000400000 */
[-C--:B------:R-:W-:Y:S01]  /*0210*/  FFMA.SAT R10, R11, R14.reuse, 0.5 ;  /* 0x3f0000000b0a7423 */ /* 0x080fe2000000200e */
[----:B0-----:R-:W-:-:S03]  /*0220*/  FFMA.SAT R9, R13, R14, 0.5 ;  /* 0x3f0000000d097423 */ /* 0x001fc6000000200e */
[-C--:B------:R-:W-:Y:S01]  /*0230*/  FFMA.RM R10, R10, R15.reuse, 12582913 ;  /* 0x4b4000010a0a7423 */ /* 0x080fe2000000400f */
[----:B------:R-:W-:-:S03]  /*0240*/  FFMA.RM R12, R9, R15, 12582913 ;  /* 0x4b400001090c7423 */ /* 0x000fc6000000400f */
[----:B------:R-:W-:Y:S01]  /*0250*/  FADD R8, R10, -12583039 ;  /* 0xcb40007f0a087421 */ /* 0x000fe20000000000 */
[----:B-1----:R-:W-:-:S03]  /*0260*/  FADD R6, R12, -12583039 ;  /* 0xcb40007f0c067421 */ /* 0x002fc60000000000 */
[----:B------:R-:W-:-:S04]  /*0270*/  FFMA R8, R11, 1.4426950216293334961, -R8 ;  /* 0x3fb8aa3b0b087823 */ /* 0x000fc80000000808 */
[----:B------:R-:W-:Y:S01]  /*0280*/  FFMA R11, R11, 1.925963033500011079e-08, R8 ;  /* 0x32a570600b0b7823 */ /* 0x000fe20000000008 */
[C---:B------:R-:W-:Y:S02]  /*0290*/  FFMA R8, R13.reuse, 1.4426950216293334961, -R6 ;  /* 0x3fb8aa3b0d087823 */ /* 0x040fe40000000806 */
[----:B------:R-:W0:Y:S02]  /*02a0*/  LDC.64 R6, c[0x0][0x3a0] ;  /* 0x0000e800ff067b82 */ /* 0x000e240000000a00 */
[----:B------:R-:W-:Y:S01]  /*02b0*/  FFMA R13, R13, 1.925963033500011079e-08, R8 ;  /* 0x32a570600d0d7823 */ /* 0x000fe20000000008 */
[----:B------:R-:W1:Y:S05]  /*02c0*/  MUFU.EX2 R11, R11 ;  /* 0x0000000b000b7308 */ /* 0x000e6a0000000800 */
[----:B------:R-:W2:Y:S03]  /*02d0*/  LDC.64 R8, c[0x0][0x3a8] ;  /* 0x0000ea00ff087b82 */ /* 0x000ea60000000a00 */
[----:B------:R-:W4:Y:S01]  /*02e0*/  MUFU.EX2 R13, R13 ;  /* 0x0000000d000d7308 */ /* 0x000f220000000800 */
[----:B------:R-:W-:-:S02]  /*02f0*/  FSETP.NEU.AND P0, PT, R34, 1, PT ;  /* 0x3f8000002200780b */ /* 0x000fc40003f0d000 */
[----:B------:R-:W-:Y:S02]  /*0300*/  SHF.L.U32 R22, R10, 0x17, RZ ;  /* 0x000000170a167819 */ /* 0x000fe400000006ff */
[----:B------:R-:W-:Y:S01]  /*0310*/  SHF.L.U32 R30, R12, 0x17, RZ ;  /* 0x000000170c1e7819 */ /* 0x000fe200000006ff */
[----:B---3--:R-:W-:Y:S02]  /*0320*/  FADD R17, -R5, 1 ;  /* 0x3f80000005117421 */ /* 0x008fe40000000100 */
[----:B-1----:R-:W-:-:S04]  /*0330*/  FMUL R22, R22, R11 ;  /* 0x0000000b16167220 */ /* 0x002fc80000400000 */
[----:B------:R-:W-:Y:S01]  /*0340*/  FMUL R20, R5, R22 ;  /* 0x0000001605147220 */ /* 0x000fe20000400000 */
[----:B----4-:R-:W-:-:S04]  /*0350*/  FMUL R30, R30, R13 ;  /* 0x0000000d1e1e7220 */ /* 0x010fc80000400000 */
[----:B------:R-:W-:Y:S01]  /*0360*/  FMUL R5, R30, R17 ;  /* 0x000000111e057220 */ /* 0x000fe20000400000 */
[----:B0-----:R-:W-:-:S04]  /*0370*/  IMAD.WIDE.U32 R6, R0, 0x4, R6 ;  /* 0x0000000400067825 */ /* 0x001fc800078e0006 */
[----:B------:R-:W-:Y:S01]  /*0380*/  FMUL R31, R21, R34 ;  /* 0x00000022151f7220 */ /* 0x000fe20000400000 */
[----:B------:R-:W-:Y:S01]  /*0390*/  FADD R23, R20, R5 ;  /* 0x0000000514177221 */ /* 0x000fe20000000000 */
[----:B--2---:R-:W-:-:S04]  /*03a0*/  IMAD.WIDE.U32 R14, R0, 0x4, R8 ;  /* 0x00000004000e7825 */ /* 0x004fc800078e0008 */
[----:B------:R-:W-:-:S04]  /*03b0*/  IMAD.WIDE.U32 R12, R4, 0x4, R8 ;  /* 0x00000004040c7825 */ /* 0x000fc800078e0008 */
[----:B------:R-:W-:Y:S01]  /*03c0*/  IMAD.WIDE.U32 R10, R3, 0x4, R8 ;  /* 0x00000004030a7825 */ /* 0x000fe200078e0008 */
[----:B------:R-:W-:Y:S06]  /*03d0*/  @!P0 BRA `(.L_x_1) ;  /* 0x0000000400048947 */ /* 0x000fec0003800000 */
[----:B------:R-:W-:-:S13]  /*03e0*/  FSETP.NAN.AND P0, PT, |R34|, |R34|, PT ;  /* 0x400000222200720b */ /* 0x000fda0003f08200 */
[----:B------:R-:W-:Y:S01]  /*03f0*/  @P0 FADD R36, R34, 2 ;  /* 0x4000000022240421 */ /* 0x000fe20000000000 */
[----:B------:R-:W-:Y:S06]  /*0400*/  @P0 BRA `(.L_x_1) ;  /* 0x0000000000f80947 */ /* 0x000fec0003800000 */
[C---:B------:R-:W-:Y:S01]  /*0410*/  FMUL R17, |R34|.reuse, 16777216 ;  /* 0x4b80000022117820 */ /* 0x040fe20000400200 */
[C---:B------:R-:W-:Y:S02]  /*0420*/  FSETP.GEU.AND P0, PT, |R34|.reuse, 1.175494350822287508e-38, PT ;  /* 0x008000002200780b */ /* 0x040fe40003f0e200 */
[----:B------:R-:W-:Y:S02]  /*0430*/  MOV R32, 0x3a2c32e4 ;  /* 0x3a2c32e400207802 */ /* 0x000fe40000000f00 */
[----:B------:R-:W-:Y:S02]  /*0440*/  FSEL R17, R17, |R34|, !P0 ;  /* 0x4000002211117208 */ /* 0x000fe40004000000 */
[----:B------:R-:W-:Y:S02]  /*0450*/  FSEL R25, RZ, -24, P0 ;  /* 0xc1c00000ff197808 */ /* 0x000fe40000000000 */
[----:B------:R-:W-:Y:S02]  /*0460*/  IADD3 R24, PT, PT, R17, -0x3f3504f3, RZ ;  /* 0xc0cafb0d11187810 */ /* 0x000fe40007ffe0ff */
[----:B------:R-:W-:-:S02]  /*0470*/  FSETP.NEU.AND P0, PT, |R34|, +INF , PT ;  /* 0x7f8000002200780b */ /* 0x000fc40003f0d200 */
[----:B------:R-:W-:Y:S02]  /*0480*/  LOP3.LUT R24, R24, 0xff800000, RZ, 0xc0, !PT ;  /* 0xff80000018187812 */ /* 0x000fe400078ec0ff */
[----:B------:R-:W-:Y:S02]  /*0490*/  FSETP.NEU.AND P0, PT, R34, RZ, P0 ;  /* 0x000000ff2200720b */ /* 0x000fe4000070d000 */
[-C--:B------:R-:W-:Y:S02]  /*04a0*/  IADD3 R17, PT, PT, R17, -R24.reuse, RZ ;  /* 0x8000001811117210 */ /* 0x080fe40007ffe0ff */
[----:B------:R-:W-:-:S03]  /*04b0*/  I2FP.F32.S32 R24, R24 ;  /* 0x0000001800187245 */ /* 0x000fc60000201400 */
[C---:B------:R-:W-:Y:S01]  /*04c0*/  FADD R27, R17.reuse, 1 ;  /* 0x3f800000111b7421 */ /* 0x040fe20000000000 */
[----:B------:R-:W-:-:S04]  /*04d0*/  FADD R28, R17, -1 ;  /* 0xbf800000111c7421 */ /* 0x000fc80000000000 */
[----:B------:R-:W-:Y:S01]  /*04e0*/  FADD R26, R28, R28 ;  /* 0x0000001c1c1a7221 */ /* 0x000fe20000000000 */
[----:B------:R-:W0:Y:S03]  /*04f0*/  MUFU.RCP R27, R27 ;  /* 0x0000001b001b7308 */ /* 0x000e260000001000 */
[----:B0-----:R-:W-:Y:S01]  /*0500*/  FMUL R17, R27, R26 ;  /* 0x0000001a1b117220 */ /* 0x001fe20000400000 */
[----:B------:R-:W-:-:S03]  /*0510*/  FFMA R26, R24, 1.1920928955078125e-07, R25 ;  /* 0x34000000181a7823 */ /* 0x000fc60000000019 */
[----:B------:R-:W-:Y:S01]  /*0520*/  FADD R29, R28, -R17 ;  /* 0x800000111c1d7221 */ /* 0x000fe20000000000 */
[CC--:B------:R-:W-:Y:S01]  /*0530*/  FMUL R25, R17.reuse, R17.reuse ;  /* 0x0000001111197220 */ /* 0x0c0fe20000400000 */
[----:B------:R-:W-:Y:S02]  /*0540*/  FFMA R24, R17, 1.4426950216293334961, R26 ;  /* 0x3fb8aa3b11187823 */ /* 0x000fe4000000001a */
[----:B------:R-:W-:Y:S01]  /*0550*/  FADD R29, R29, R29 ;  /* 0x0000001d1d1d7221 */ /* 0x000fe20000000000 */
[C---:B------:R-:W-:Y:S01]  /*0560*/  FFMA R32, R25.reuse, R32, 0.0032181653659790754318 ;  /* 0x3b52e7db19207423 */ /* 0x040fe20000000020 */
[----:B------:R-:W-:Y:S02]  /*0570*/  FADD R26, R26, -R24 ;  /* 0x800000181a1a7221 */ /* 0x000fe40000000000 */
[----:B------:R-:W-:Y:S01]  /*0580*/  FFMA R28, R28, -R17, R29 ;  /* 0x800000111c1c7223 */ /* 0x000fe2000000001d */
[----:B------:R-:W-:Y:S01]  /*0590*/  FFMA R32, R25, R32, 0.018033718690276145935 ;  /* 0x3c93bb7319207423 */ /* 0x000fe20000000020 */
[----:B------:R-:W-:-:S02]  /*05a0*/  FFMA R29, R17, 1.4426950216293334961, R26 ;  /* 0x3fb8aa3b111d7823 */ /* 0x000fc4000000001a */
[----:B------:R-:W-:Y:S01]  /*05b0*/  FMUL R28, R27, R28 ;  /* 0x0000001c1b1c7220 */ /* 0x000fe20000400000 */
[----:B------:R-:W-:-:S03]  /*05c0*/  FFMA R32, R25, R32, 0.12022458761930465698 ;  /* 0x3df6384f19207423 */ /* 0x000fc60000000020 */
[----:B------:R-:W-:Y:S01]  /*05d0*/  FFMA R26, R28, 1.4426950216293334961, R29 ;  /* 0x3fb8aa3b1c1a7823 */ /* 0x000fe2000000001d */
[----:B------:R-:W-:-:S03]  /*05e0*/  FMUL R32, R25, R32 ;  /* 0x0000002019207220 */ /* 0x000fc60000400000 */
[----:B------:R-:W-:Y:S01]  /*05f0*/  FFMA R27, R17, 1.9251366722983220825e-08, R26 ;  /* 0x32a55e34111b7823 */ /* 0x000fe2000000001a */
[----:B------:R-:W-:-:S04]  /*0600*/  FMUL R25, R32, 3 ;  /* 0x4040000020197820 */ /* 0x000fc80000400000 */
[----:B------:R-:W-:Y:S01]  /*0610*/  FFMA R25, R28, R25, R27 ;  /* 0x000000191c197223 */ /* 0x000fe2000000001b */
[----:B------:R-:W-:-:S03]  /*0620*/  HFMA2 R28, -RZ, RZ, 0.64013671875, -15.109375 ;  /* 0x391fcb8eff1c7431 */ /* 0x000fc600000001ff */
[----:B------:R-:W-:-:S04]  /*0630*/  FFMA R25, R17, R32, R25 ;  /* 0x0000002011197223 */ /* 0x000fc80000000019 */
[----:B------:R-:W-:-:S04]  /*0640*/  FADD R17, R24, R25 ;  /* 0x0000001918117221 */ /* 0x000fc80000000000 */
[----:B------:R-:W-:Y:S01]  /*0650*/  FMUL R26, R17, 2 ;  /* 0x40000000111a7820 */ /* 0x000fe20000400000 */
[----:B------:R-:W-:-:S03]  /*0660*/  FADD R24, -R24, R17 ;  /* 0x0000001118187221 */ /* 0x000fc60000000100 */
[----:B------:R-:W0:Y:S01]  /*0670*/  FRND R27, R26 ;  /* 0x0000001a001b7307 */ /* 0x000e220000201000 */
[----:B------:R-:W-:Y:S01]  /*0680*/  FADD R24, R25, -R24 ;  /* 0x8000001819187221 */ /* 0x000fe20000000000 */
[----:B------:R-:W-:Y:S01]  /*0690*/  FFMA R17, R17, 2, -R26 ;  /* 0x4000000011117823 */ /* 0x000fe2000000081a */
[----:B------:R-:W-:-:S03]  /*06a0*/  FSETP.GT.AND P2, PT, |R26|, 152, PT ;  /* 0x431800001a00780b */ /* 0x000fc60003f44200 */
[----:B------:R-:W-:Y:S02]  /*06b0*/  FFMA R24, R24, 2, R17 ;  /* 0x4000000018187823 */ /* 0x000fe40000000011 */
[----:B------:R-:W1:Y:S01]  /*06c0*/  F2I.NTZ R25, R26 ;  /* 0x0000001a00197305 */ /* 0x000e620000203100 */
[----:B0-----:R-:W-:Y:S01]  /*06d0*/  FADD R17, R26, -R27 ;  /* 0x8000001b1a117221 */ /* 0x001fe20000000000 */
[----:B------:R-:W-:-:S03]  /*06e0*/  FSETP.GT.AND P1, PT, R27, RZ, PT ;  /* 0x000000ff1b00720b */ /* 0x000fc60003f24000 */
[----:B------:R-:W-:-:S04]  /*06f0*/  FADD R17, R17, R24 ;  /* 0x0000001811117221 */ /* 0x000fc80000000000 */
[----:B------:R-:W-:-:S04]  /*0700*/  FFMA R24, R17, R28, 0.0013391353422775864601 ;  /* 0x3aaf85ed11187423 */ /* 0x000fc8000000001c */
[----:B------:R-:W-:-:S04]  /*0710*/  FFMA R24, R17, R24, 0.0096188392490148544312 ;  /* 0x3c1d985611187423 */ /* 0x000fc80000000018 */
[----:B------:R-:W-:-:S04]  /*0720*/  FFMA R24, R17, R24, 0.055503588169813156128 ;  /* 0x3d6357bb11187423 */ /* 0x000fc80000000018 */
[C---:B------:R-:W-:Y:S01]  /*0730*/  FFMA R28, R17.reuse, R24, 0.24022644758224487305 ;  /* 0x3e75fdec111c7423 */ /* 0x040fe20000000018 */
[----:B------:R-:W-:Y:S02]  /*0740*/  SEL R24, RZ, 0x83000000, P1 ;  /* 0x83000000ff187807 */ /* 0x000fe40000800000 */
[----:B------:R-:W-:Y:S01]  /*0750*/  FSETP.GEU.AND P1, PT, R26, RZ, PT ;  /* 0x000000ff1a00720b */ /* 0x000fe20003f2e000 */
[----:B------:R-:W-:Y:S01]  /*0760*/  FFMA R28, R17, R28, 0.69314718246459960938 ;  /* 0x3f317218111c7423 */ /* 0x000fe2000000001c */
[----:B------:R-:W-:Y:S02]  /*0770*/  IADD3 R27, PT, PT, R24, 0x7f000000, RZ ;  /* 0x7f000000181b7810 */ /* 0x000fe40007ffe0ff */
[----:B-1----:R-:W-:Y:S01]  /*0780*/  LEA R25, R25, -R24, 0x17 ;  /* 0x8000001819197211 */ /* 0x002fe200078eb8ff */
[----:B------:R-:W-:Y:S01]  /*0790*/  FFMA R28, R17, R28, 1 ;  /* 0x3f800000111c7423 */ /* 0x000fe2000000001c */
[----:B------:R-:W-:Y:S01]  /*07a0*/  @!P0 FADD R17, R34, R34 ;  /* 0x0000002222118221 */ /* 0x000fe20000000000 */
[----:B------:R-:W-:-:S02]  /*07b0*/  FSEL R36, RZ, +INF , !P1 ;  /* 0x7f800000ff247808 */ /* 0x000fc40004800000 */
[----:B------:R-:W-:-:S04]  /*07c0*/  FMUL R28, R27, R28 ;  /* 0x0000001c1b1c7220 */ /* 0x000fc80000400000 */
[----:B------:R-:W-:Y:S01]  /*07d0*/  @!P2 FMUL R36, R25, R28 ;  /* 0x0000001c1924a220 */ /* 0x000fe20000400000 */
[----:B------:R-:W-:-:S07]  /*07e0*/  @!P0 LOP3.LUT R36, R17, 0x7fffffff, RZ, 0xc0, !PT ;  /* 0x7fffffff11248812 */ /* 0x000fce00078ec0ff */
.L_x_1:
[----:B------:R-:W-:Y:S05]  /*07f0*/  BSYNC.RECONVERGENT B0 ;  /* 0x0000000000007941 */ /* 0x000fea0003800200 */
.L_x_0:
[----:B------:R-:W-:Y:S01]  /*0800*/  FADD R24, R22, -R30 ;  /* 0x8000001e16187221 */ /* 0x000fe20000000000 */
[----:B------:R-:W-:Y:S01]  /*0810*/  FMUL R34, R34, -R5 ;  /* 0x8000000522227220 */ /* 0x000fe20000400000 */
[C---:B-----5:R-:W-:Y:S01]  /*0820*/  FFMA R17, R21.reuse, R23, -R16 ;  /* 0x0000001715117223 */ /* 0x060fe20000000810 */
[----:B------:R-:W-:Y:S01]  /*0830*/  FMUL R27, R20, -R31 ;  /* 0x8000001f141b7220 */ /* 0x000fe20000400000 */
[----:B------:R-:W-:Y:S01]  /*0840*/  FMUL R25, R21, R24 ;  /* 0x0000001815197220 */ /* 0x000fe20000400000 */
[----:B------:R-:W-:-:S04]  /*0850*/  IMAD.WIDE.U32 R8, R2, 0x4, R8 ;  /* 0x0000000402087825 */ /* 0x000fc800078e0008 */
[----:B------:R-:W-:Y:S01]  /*0860*/  FMUL R29, R21, R34 ;  /* 0x00000022151d7220 */ /* 0x000fe20000400000 */
[----:B------:R0:W-:Y:S01]  /*0870*/  STG.E desc[UR4][R6.64], R17 ;  /* 0x0000001106007986 */ /* 0x0001e2000c101904 */
[----:B------:R-:W1:Y:S03]  /*0880*/  LDC.64 R32, c[0x0][0x3b8] ;  /* 0x0000ee00ff207b82 */ /* 0x000e660000000a00 */
[----:B------:R2:W-:Y:S04]  /*0890*/  STG.E desc[UR4][R14.64], R23 ;  /* 0x000000170e007986 */ /* 0x0005e8000c101904 */
[----:B------:R-:W-:Y:S04]  /*08a0*/  STG.E desc[UR4][R12.64], R25 ;  /* 0x000000190c007986 */ /* 0x000fe8000c101904 */
[----:B------:R-:W-:Y:S04]  /*08b0*/  STG.E desc[UR4][R10.64], R27 ;  /* 0x0000001b0a007986 */ /* 0x000fe8000c101904 */
[----:B------:R3:W-:Y:S04]  /*08c0*/  STG.E desc[UR4][R8.64], R29 ;  /* 0x0000001d08007986 */ /* 0x0007e8000c101904 */
[----:B------:R-:W4:Y:S01]  /*08d0*/  LDG.E R16, desc[UR4][R6.64] ;  /* 0x0000000406107981 */ /* 0x000f22000c1e1900 */
[----:B-1----:R-:W-:-:S04]  /*08e0*/  IMAD.WIDE.U32 R38, R0, 0x4, R32 ;  /* 0x0000000400267825 */ /* 0x002fc800078e0020 */
[----:B----4-:R-:W-:-:S05]  /*08f0*/  FMUL R35, RZ, R16 ;  /* 0x00000010ff237220 */ /* 0x010fca0000400000 */
[----:B------:R1:W-:Y:S04]  /*0900*/  STG.E desc[UR4][R38.64], R35 ;  /* 0x0000002326007986 */ /* 0x0003e8000c101904 */
[----:B------:R-:W4:Y:S01]  /*0910*/  LDG.E R37, desc[UR4][R6.64] ;  /* 0x0000000406257981 */ /* 0x000f22000c1e1900 */
[----:B0-----:R-:W-:-:S04]  /*0920*/  IMAD.WIDE.U32 R16, R4, 0x4, R32 ;  /* 0x0000000404107825 */ /* 0x001fc800078e0020 */
[----:B----4-:R-:W-:-:S05]  /*0930*/  FMUL R37, R24, R37 ;  /* 0x0000002518257220 */ /* 0x010fca0000400000 */
[----:B------:R0:W-:Y:S04]  /*0940*/  STG.E desc[UR4][R16.64], R37 ;  /* 0x0000002510007986 */ /* 0x0001e8000c101904 */
[----:B--2---:R-:W2:Y:S01]  /*0950*/  LDG.E R23, desc[UR4][R6.64] ;  /* 0x0000000406177981 */ /* 0x004ea2000c1e1900 */
[----:B---3--:R-:W-:-:S04]  /*0960*/  IMAD.WIDE.U32 R28, R3, 0x4, R32 ;  /* 0x00000004031c7825 */ /* 0x008fc800078e0020 */
[----:B--2---:R-:W-:-:S05]  /*0970*/  FMUL R23, RZ, R23 ;  /* 0x00000017ff177220 */ /* 0x004fca0000400000 */
[----:B------:R2:W-:Y:S04]  /*0980*/  STG.E desc[UR4][R28.64], R23 ;  /* 0x000000171c007986 */ /* 0x0005e8000c101904 */
[----:B------:R-:W3:Y:S04]  /*0990*/  LDG.E R19, desc[UR4][R18.64] ;  /* 0x0000000412137981 */ /* 0x000ee8000c1e1900 */
[----:B------:R-:W1:Y:S01]  /*09a0*/  LDG.E R25, desc[UR4][R6.64] ;  /* 0x0000000406197981 */ /* 0x000e62000c1e1900 */
[----:B------:R-:W-:-:S04]  /*09b0*/  IMAD.WIDE.U32 R26, R2, 0x4, R32 ;  /* 0x00000004021a7825 */ /* 0x000fc800078e0020 */
[----:B---3--:R-:W-:-:S04]  /*09c0*/  FMUL R24, R20, -R19 ;  /* 0x8000001314187220 */ /* 0x008fc80000400000 */
[----:B-1----:R-:W-:-:S05]  /*09d0*/  FMUL R35, R24, R25 ;  /* 0x0000001918237220 */ /* 0x002fca0000400000 */
[----:B------:R1:W-:Y:S04]  /*09e0*/  STG.E desc[UR4][R26.64], R35 ;  /* 0x000000231a007986 */ /* 0x0003e8000c101904 */
[----:B0-----:R-:W3:Y:S01]  /*09f0*/  LDG.E R37, desc[UR4][R6.64] ;  /* 0x0000000406257981 */ /* 0x001ee2000c1e1900 */
[----:B------:R-:W-:Y:S01]  /*0a00*/  IADD3 R42, PT, PT, R2, UR6, RZ ;  /* 0x00000006022a7c10 */ /* 0x000fe2000fffe0ff */
[----:B------:R-:W-:-:S04]  /*0a10*/  FMUL R22, R22, -R31 ;  /* 0x8000001f16167220 */ /* 0x000fc80000400000 */
[----:B------:R-:W-:-:S04]  /*0a20*/  IMAD.WIDE.U32 R24, R42, 0x4, R32 ;  /* 0x000000042a187825 */ /* 0x000fc800078e0020 */
[----:B---3--:R-:W-:-:S05]  /*0a30*/  FMUL R37, R22, R37 ;  /* 0x0000002516257220 */ /* 0x008fca0000400000 */
[----:B------:R0:W-:Y:S04]  /*0a40*/  STG.E desc[UR4][R24.64], R37 ;  /* 0x0000002518007986 */ /* 0x0001e8000c101904 */
[----:B------:R-:W1:Y:S01]  /*0a50*/  LDG.E R19, desc[UR4][R6.64] ;  /* 0x0000000406137981 */ /* 0x000e62000c1e1900 */
[----:B------:R-:W-:Y:S01]  /*0a60*/  FMUL R36, R21, R36 ;  /* 0x0000002415247220 */ /* 0x000fe20000400000 */
[----:B------:R-:W-:-:S03]  /*0a70*/  IADD3 R40, PT, PT, R42, UR6, RZ ;  /* 0x000000062a287c10 */ /* 0x000fc6000fffe0ff */
[----:B------:R-:W-:Y:S02]  /*0a80*/  FMUL R20, R20, R36 ;  /* 0x0000002414147220 */ /* 0x000fe40000400000 */
[----:B--2---:R-:W-:-:S04]  /*0a90*/  IMAD.WIDE.U32 R22, R40, 0x4, R32 ;  /* 0x0000000428167825 */ /* 0x004fc800078e0020 */
[----:B-1----:R-:W-:-:S05]  /*0aa0*/  FMUL R35, R20, R19 ;  /* 0x0000001314237220 */ /* 0x002fca0000400000 */
[----:B------:R1:W-:Y:S04]  /*0ab0*/  STG.E desc[UR4][R22.64], R35 ;  /* 0x0000002316007986 */ /* 0x0003e8000c101904 */
[----:B------:R-:W0:Y:S01]  /*0ac0*/  LDG.E R19, desc[UR4][R6.64] ;  /* 0x0000000406137981 */ /* 0x000e22000c1e1900 */
[----:B------:R-:W-:-:S05]  /*0ad0*/  IADD3 R45, PT, PT, R40, UR6, RZ ;  /* 0x00000006282d7c10 */ /* 0x000fca000fffe0ff */
[----:B------:R-:W-:-:S04]  /*0ae0*/  IMAD.WIDE.U32 R20, R45, 0x4, R32 ;  /* 0x000000042d147825 */ /* 0x000fc800078e0020 */
[----:B0-----:R-:W-:-:S05]  /*0af0*/  FMUL R37, R34, R19 ;  /* 0x0000001322257220 */ /* 0x001fca0000400000 */
[----:B------:R0:W-:Y:S04]  /*0b00*/  STG.E desc[UR4][R20.64], R37 ;  /* 0x0000002514007986 */ /* 0x0001e8000c101904 */
[----:B------:R-:W2:Y:S01]  /*0b10*/  LDG.E R19, desc[UR4][R6.64] ;  /* 0x0000000406137981 */ /* 0x000ea2000c1e1900 */
[----:B------:R-:W-:Y:S01]  /*0b20*/  IADD3 R43, PT, PT, R45, UR6, RZ ;  /* 0x000000062d2b7c10 */ /* 0x000fe2000fffe0ff */
[----:B------:R-:W-:-:S04]  /*0b30*/  FMUL R30, R30, R31 ;  /* 0x0000001f1e1e7220 */ /* 0x000fc80000400000 */
[----:B--2---:R-:W-:Y:S01]  /*0b40*/  FMUL R34, R30, R19 ;  /* 0x000000131e227220 */ /* 0x004fe20000400000 */
[----:B------:R-:W-:-:S05]  /*0b50*/  IMAD.WIDE.U32 R18, R43, 0x4, R32 ;  /* 0x000000042b127825 */ /* 0x000fca00078e0020 */
[----:B------:R-:W-:Y:S04]  /*0b60*/  STG.E desc[UR4][R18.64], R34 ;  /* 0x0000002212007986 */ /* 0x000fe8000c101904 */
[----:B------:R-:W1:Y:S01]  /*0b70*/  LDG.E R30, desc[UR4][R6.64] ;  /* 0x00000004061e7981 */ /* 0x000e62000c1e1900 */
[----:B------:R-:W-:Y:S01]  /*0b80*/  IADD3 R41, PT, PT, R43, UR6, RZ ;  /* 0x000000062b297c10 */ /* 0x000fe2000fffe0ff */
[----:B-1----:R-:W-:-:S04]  /*0b90*/  FMUL R35, RZ, R30 ;  /* 0x0000001eff237220 */ /* 0x002fc80000400000 */
[----:B------:R-:W-:-:S05]  /*0ba0*/  IMAD.WIDE.U32 R30, R41, 0x4, R32 ;  /* 0x00000004291e7825 */ /* 0x000fca00078e0020 */
[----:B------:R1:W-:Y:S04]  /*0bb0*/  STG.E desc[UR4][R30.64], R35 ;  /* 0x000000231e007986 */ /* 0x0003e8000c101904 */
[----:B0-----:R-:W2:Y:S01]  /*0bc0*/  LDG.E R37, desc[UR4][R6.64] ;  /* 0x0000000406257981 */ /* 0x001ea2000c1e1900 */
[----:B------:R-:W-:Y:S01]  /*0bd0*/  FMUL R36, R5, R36 ;  /* 0x0000002405247220 */ /* 0x000fe20000400000 */
[----:B------:R-:W-:-:S05]  /*0be0*/  IADD3 R5, PT, PT, R41, UR6, RZ ;  /* 0x0000000629057c10 */ /* 0x000fca000fffe0ff */
[----:B------:R-:W-:Y:S01]  /*0bf0*/  IMAD.WIDE.U32 R32, R5, 0x4, R32 ;  /* 0x0000000405207825 */ /* 0x000fe200078e0020 */
[----:B-1----:R-:W0:Y:S03]  /*0c00*/  LDC.64 R34, c[0x0][0x398] ;  /* 0x0000e600ff227b82 */ /* 0x002e260000000a00 */
[----:B--2---:R-:W-:-:S05]  /*0c10*/  FMUL R37, R36, R37 ;  /* 0x0000002524257220 */ /* 0x004fca0000400000 */
[----:B------:R1:W-:Y:S04]  /*0c20*/  STG.E desc[UR4][R32.64], R37 ;  /* 0x0000002520007986 */ /* 0x0003e8000c101904 */
[----:B------:R-:W2:Y:S04]  /*0c30*/  LDG.E R36, desc[UR4][R14.64] ;  /* 0x000000040e247981 */ /* 0x000ea8000c1e1900 */
[----:B------:R-:W3:Y:S01]  /*0c40*/  LDG.E R44, desc[UR4][R38.64] ;  /* 0x00000004262c7981 */ /* 0x000ee2000c1e1900 */
[----:B0-----:R-:W-:-:S04]  /*0c50*/  IMAD.WIDE.U32 R34, R0, 0x4, R34 ;  /* 0x0000000400227825 */ /* 0x001fc800078e0022 */
[----:B--2---:R-:W-:-:S04]  /*0c60*/  FMUL R36, R36, R36 ;  /* 0x0000002424247220 */ /* 0x004fc80000400000 */
[----:B---3--:R-:W-:-:S05]  /*0c70*/  FADD R44, R36, R44 ;  /* 0x0000002c242c7221 */ /* 0x008fca0000000000 */
[----:B------:R0:W-:Y:S04]  /*0c80*/  STG.E desc[UR4][R38.64], R44 ;  /* 0x0000002c26007986 */ /* 0x0001e8000c101904 */
[----:B-1----:R-:W0:Y:S02]  /*0c90*/  LDG.E R37, desc[UR4][R34.64] ;  /* 0x0000000422257981 */ /* 0x002e24000c1e1900 */
[----:B0-----:R-:W-:Y:S02]  /*0ca0*/  FFMA R44, R36, R37, R44 ;  /* 0x00000025242c7223 */ /* 0x001fe4000000002c */
[----:B------:R-:W0:Y:S02]  /*0cb0*/  LDC.64 R36, c[0x0][0x3c0] ;  /* 0x0000f000ff247b82 */ /* 0x000e240000000a00 */
[----:B0-----:R-:W-:-:S05]  /*0cc0*/  IMAD.WIDE.U32 R38, R0, 0x4, R36 ;  /* 0x0000000400267825 */ /* 0x001fca00078e0024 */
[----:B------:R0:W-:Y:S04]  /*0cd0*/  STG.E desc[UR4][R38.64], R44 ;  /* 0x0000002c26007986 */ /* 0x0001e8000c101904 */
[----:B0-----:R-:W2:Y:S04]  /*0ce0*/  LDG.E R38, desc[UR4][R12.64] ;  /* 0x000000040c267981 */ /* 0x001ea8000c1e1900 */
[----:B------:R-:W2:Y:S04]  /*0cf0*/  LDG.E R39, desc[UR4][R14.64] ;  /* 0x000000040e277981 */ /* 0x000ea8000c1e1900 */
[----:B------:R-:W2:Y:S02]  /*0d00*/  LDG.E R44, desc[UR4][R16.64] ;  /* 0x00000004102c7981 */ /* 0x000ea4000c1e1900 */
[----:B--2---:R-:W-:Y:S01]  /*0d10*/  FFMA R44, R38, R39, R44 ;  /* 0x00000027262c7223 */ /* 0x004fe2000000002c */
[----:B------:R-:W-:-:S04]  /*0d20*/  IMAD.WIDE.U32 R38, R4, 0x4, R36 ;  /* 0x0000000404267825 */ /* 0x000fc800078e0024 */
[----:B------:R0:W-:Y:S04]  /*0d30*/  STG.E desc[UR4][R16.64], R44 ;  /* 0x0000002c10007986 */ /* 0x0001e8000c101904 */
[----:B------:R1:W-:Y:S04]  /*0d40*/  STG.E desc[UR4][R38.64], R44 ;  /* 0x0000002c26007986 */ /* 0x0003e8000c101904 */
[----:B0-----:R-:W2:Y:S04]  /*0d50*/  LDG.E R16, desc[UR4][R12.64] ;  /* 0x000000040c107981 */ /* 0x001ea8000c1e1900 */
[----:B------:R-:W1:Y:S01]  /*0d60*/  LDG.E R17, desc[UR4][R28.64] ;  /* 0x000000041c117981 */ /* 0x000e62000c1e1900 */
[----:B--2---:R-:W-:-:S04]  /*0d70*/  FMUL R16, R16, R16 ;  /* 0x0000001010107220 */ /* 0x004fc80000400000 */
[----:B-1----:R-:W-:-:S05]  /*0d80*/  FADD R39, R16, R17 ;  /* 0x0000001110277221 */ /* 0x002fca0000000000 */
[----:B------:R0:W-:Y:S04]  /*0d90*/  STG.E desc[UR4][R28.64], R39 ;  /* 0x000000271c007986 */ /* 0x0001e8000c101904 */
[----:B------:R-:W0:Y:S02]  /*0da0*/  LDG.E R38, desc[UR4][R34.64] ;  /* 0x0000000422267981 */ /* 0x000e24000c1e1900 */
[----:B0-----:R-:W-:Y:S01]  /*0db0*/  FFMA R29, R16, R38, R39 ;  /* 0x00000026101d7223 */ /* 0x001fe20000000027 */
[----:B------:R-:W-:-:S05]  /*0dc0*/  IMAD.WIDE.U32 R38, R3, 0x4, R36 ;  /* 0x0000000403267825 */ /* 0x000fca00078e0024 */
[----:B------:R0:W-:Y:S04]  /*0dd0*/  STG.E desc[UR4][R38.64], R29 ;  /* 0x0000001d26007986 */ /* 0x0001e8000c101904 */
[----:B------:R-:W2:Y:S04]  /*0de0*/  LDG.E R16, desc[UR4][R10.64] ;  /* 0x000000040a107981 */ /* 0x000ea8000c1e1900 */
[----:B------:R-:W2:Y:S04]  /*0df0*/  LDG.E R17, desc[UR4][R14.64] ;  /* 0x000000040e117981 */ /* 0x000ea8000c1e1900 */
[----:B------:R-:W2:Y:S02]  /*0e00*/  LDG.E R44, desc[UR4][R26.64] ;  /* 0x000000041a2c7981 */ /* 0x000ea4000c1e1900 */
[----:B--2---:R-:W-:Y:S01]  /*0e10*/  FFMA R44, R16, R17, R44 ;  /* 0x00000011102c7223 */ /* 0x004fe2000000002c */
[----:B------:R-:W-:-:S04]  /*0e20*/  IMAD.WIDE.U32 R16, R2, 0x4, R36 ;  /* 0x0000000402107825 */ /* 0x000fc800078e0024 */
[----:B------:R-:W-:Y:S04]  /*0e30*/  STG.E desc[UR4][R26.64], R44 ;  /* 0x0000002c1a007986 */ /* 0x000fe8000c101904 */
[----:B------:R1:W-:Y:S04]  /*0e40*/  STG.E desc[UR4][R16.64], R44 ;  /* 0x0000002c10007986 */ /* 0x0003e8000c101904 */
[----:B------:R-:W2:Y:S04]  /*0e50*/  LDG.E R28, desc[UR4][R10.64] ;  /* 0x000000040a1c7981 */ /* 0x000ea8000c1e1900 */
[----:B0-----:R-:W2:Y:S04]  /*0e60*/  LDG.E R29, desc[UR4][R24.64] ;  /* 0x00000004181d7981 */ /* 0x001ea8000c1e1900 */
[----:B-1----:R-:W2:Y:S02]  /*0e70*/  LDG.E R17, desc[UR4][R12.64] ;  /* 0x000000040c117981 */ /* 0x002ea4000c1e1900 */
[----:B--2---:R-:W-:Y:S01]  /*0e80*/  FFMA R39, R28, R17, R29 ;  /* 0x000000111c277223 */ /* 0x004fe2000000001d */
[----:B------:R-:W-:-:S04]  /*0e90*/  IMAD.WIDE.U32 R28, R42, 0x4, R36 ;  /* 0x000000042a1c7825 */ /* 0x000fc800078e0024 */
[----:B------:R0:W-:Y:S04]  /*0ea0*/  STG.E desc[UR4][R24.64], R39 ;  /* 0x0000002718007986 */ /* 0x0001e8000c101904 */
[----:B------:R1:W-:Y:S04]  /*0eb0*/  STG.E desc[UR4][R28.64], R39 ;  /* 0x000000271c007986 */ /* 0x0003e8000c101904 */
[----:B------:R-:W2:Y:S04]  /*0ec0*/  LDG.E R38, desc[UR4][R10.64] ;  /* 0x000000040a267981 */ /* 0x000ea8000c1e1900 */
[----:B------:R-:W3:Y:S01]  /*0ed0*/  LDG.E R42, desc[UR4][R22.64] ;  /* 0x00000004162a7981 */ /* 0x000ee2000c1e1900 */
[----:B--2---:R-:W-:-:S04]  /*0ee0*/  FMUL R38, R38, R38 ;  /* 0x0000002626267220 */ /* 0x004fc80000400000 */
[----:B---3--:R-:W-:-:S05]  /*0ef0*/  FADD R27, R38, R42 ;  /* 0x0000002a261b7221 */ /* 0x008fca0000000000 */
[----:B------:R2:W-:Y:S04]  /*0f00*/  STG.E desc[UR4][R22.64], R27 ;  /* 0x0000001b16007986 */ /* 0x0005e8000c101904 */
[----:B------:R-:W3:Y:S01]  /*0f10*/  LDG.E R26, desc[UR4][R34.64] ;  /* 0x00000004221a7981 */ /* 0x000ee2000c1e1900 */
[----:B------:R-:W-:-:S04]  /*0f20*/  IMAD.WIDE.U32 R16, R40, 0x4, R36 ;  /* 0x0000000428107825 */ /* 0x000fc800078e0024 */
[----:B---3--:R-:W-:-:S05]  /*0f30*/  FFMA R26, R38, R26, R27 ;  /* 0x0000001a261a7223 */ /* 0x008fca000000001b */
[----:B------:R3:W-:Y:S04]  /*0f40*/  STG.E desc[UR4][R16.64], R26 ;  /* 0x0000001a10007986 */ /* 0x0007e8000c101904 */
[----:B0-----:R-:W4:Y:S04]  /*0f50*/  LDG.E R24, desc[UR4][R8.64] ;  /* 0x0000000408187981 */ /* 0x001f28000c1e1900 */
[----:B------:R-:W4:Y:S04]  /*0f60*/  LDG.E R25, desc[UR4][R14.64] ;  /* 0x000000040e197981 */ /* 0x000f28000c1e1900 */
[----:B-1----:R-:W4:Y:S02]  /*0f70*/  LDG.E R29, desc[UR4][R20.64] ;  /* 0x00000004141d7981 */ /* 0x002f24000c1e1900 */
[----:B----4-:R-:W-:Y:S01]  /*0f80*/  FFMA R29, R24, R25, R29 ;  /* 0x00000019181d7223 */ /* 0x010fe2000000001d */
[----:B------:R-:W-:-:S04]  /*0f90*/  IMAD.WIDE.U32 R24, R45, 0x4, R36 ;  /* 0x000000042d187825 */ /* 0x000fc800078e0024 */
[----:B------:R0:W-:Y:S04]  /*0fa0*/  STG.E desc[UR4][R20.64], R29 ;  /* 0x0000001d14007986 */ /* 0x0001e8000c101904 */
[----:B------:R-:W-:Y:S04]  /*0fb0*/  STG.E desc[UR4][R24.64], R29 ;  /* 0x0000001d18007986 */ /* 0x000fe8000c101904 */
[----:B--2---:R-:W2:Y:S04]  /*0fc0*/  LDG.E R22, desc[UR4][R8.64] ;  /* 0x0000000408167981 */ /* 0x004ea8000c1e1900 */
[----:B------:R-:W2:Y:S04]  /*0fd0*/  LDG.E R23, desc[UR4][R12.64] ;  /* 0x000000040c177981 */ /* 0x000ea8000c1e1900 */
[----:B------:R-:W2:Y:S01]  /*0fe0*/  LDG.E R27, desc[UR4][R18.64] ;  /* 0x00000004121b7981 */ /* 0x000ea2000c1e1900 */
[----:B---3--:R-:W-:-:S04]  /*0ff0*/  IMAD.WIDE.U32 R16, R43, 0x4, R36 ;  /* 0x000000042b107825 */ /* 0x008fc800078e0024 */
[----:B--2---:R-:W-:-:S05]  /*1000*/  FFMA R23, R22, R23, R27 ;  /* 0x0000001716177223 */ /* 0x004fca000000001b */
[----:B------:R-:W-:Y:S04]  /*1010*/  STG.E desc[UR4][R18.64], R23 ;  /* 0x0000001712007986 */ /* 0x000fe8000c101904 */
[----:B------:R1:W-:Y:S04]  /*1020*/  STG.E desc[UR4][R16.64], R23 ;  /* 0x0000001710007986 */ /* 0x0003e8000c101904 */
[----:B------:R-:W2:Y:S04]  /*1030*/  LDG.E R22, desc[UR4][R8.64] ;  /* 0x0000000408167981 */ /* 0x000ea8000c1e1900 */
[----:B------:R-:W2:Y:S04]  /*1040*/  LDG.E R27, desc[UR4][R10.64] ;  /* 0x000000040a1b7981 */ /* 0x000ea8000c1e1900 */
[----:B0-----:R-:W2:Y:S01]  /*1050*/  LDG.E R21, desc[UR4][R30.64] ;  /* 0x000000041e157981 */ /* 0x001ea2000c1e1900 */
[----:B-1----:R-:W0:Y:S01]  /*1060*/  LDC.64 R16, c[0x0][0x3b0] ;  /* 0x0000ec00ff107b82 */ /* 0x002e220000000a00 */
[----:B--2---:R-:W-:Y:S01]  /*1070*/  FFMA R27, R22, R27, R21 ;  /* 0x0000001b161b7223 */ /* 0x004fe20000000015 */
[----:B------:R-:W-:-:S04]  /*1080*/  IMAD.WIDE.U32 R20, R41, 0x4, R36 ;  /* 0x0000000429147825 */ /* 0x000fc800078e0024 */
[----:B------:R-:W-:Y:S04]  /*1090*/  STG.E desc[UR4][R30.64], R27 ;  /* 0x0000001b1e007986 */ /* 0x000fe8000c101904 */
        /* <DEDUP_REMOVED lines=10> */
[----:B------:R-:W1:Y:S04]  /*1140*/  LDG.E R14, desc[UR4][R14.64] ;  /* 0x000000040e0e7981 */ /* 0x000e68000c1e1900 */
[----:B------:R-:W1:Y:S01]  /*1150*/  LDG.E R5, desc[UR4][R6.64] ;  /* 0x0000000406057981 */ /* 0x000e62000c1e1900 */
[----:B0-----:R-:W-:-:S04]  /*1160*/  IMAD.WIDE.U32 R18, R0, 0x4, R16 ;  /* 0x0000000400127825 */ /* 0x001fc800078e0010 */
[----:B-1----:R-:W-:-:S05]  /*1170*/  FMUL R21, R14, R5 ;  /* 0x000000050e157220 */ /* 0x002fca0000400000 */
[----:B------:R-:W-:Y:S04]  /*1180*/  STG.E desc[UR4][R18.64], R21 ;  /* 0x0000001512007986 */ /* 0x000fe8000c101904 */
[----:B------:R-:W4:Y:S04]  /*1190*/  LDG.E R12, desc[UR4][R12.64] ;  /* 0x000000040c0c7981 */ /* 0x000f28000c1e1900 */
[----:B--2---:R-:W4:Y:S01]  /*11a0*/  LDG.E R25, desc[UR4][R6.64] ;  /* 0x0000000406197981 */ /* 0x004f22000c1e1900 */
[----:B------:R-:W-:-:S04]  /*11b0*/  IMAD.WIDE.U32 R4, R4, 0x4, R16 ;  /* 0x0000000404047825 */ /* 0x000fc800078e0010 */
[----:B----4-:R-:W-:-:S05]  /*11c0*/  FMUL R25, R12, R25 ;  /* 0x000000190c197220 */ /* 0x010fca0000400000 */
[----:B------:R-:W-:Y:S04]  /*11d0*/  STG.E desc[UR4][R4.64], R25 ;  /* 0x0000001904007986 */ /* 0x000fe8000c101904 */
[----:B------:R-:W2:Y:S04]  /*11e0*/  LDG.E R10, desc[UR4][R10.64] ;  /* 0x000000040a0a7981 */ /* 0x000ea8000c1e1900 */
[----:B---3--:R-:W2:Y:S01]  /*11f0*/  LDG.E R23, desc[UR4][R6.64] ;  /* 0x0000000406177981 */ /* 0x008ea2000c1e1900 */
[----:B------:R-:W-:-:S04]  /*1200*/  IMAD.WIDE.U32 R14, R3, 0x4, R16 ;  /* 0x00000004030e7825 */ /* 0x000fc800078e0010 */
[----:B--2---:R-:W-:-:S05]  /*1210*/  FMUL R23, R10, R23 ;  /* 0x000000170a177220 */ /* 0x004fca0000400000 */
[----:B------:R-:W-:Y:S04]  /*1220*/  STG.E desc[UR4][R14.64], R23 ;  /* 0x000000170e007986 */ /* 0x000fe8000c101904 */
[----:B------:R-:W2:Y:S04]  /*1230*/  LDG.E R8, desc[UR4][R8.64] ;  /* 0x0000000408087981 */ /* 0x000ea8000c1e1900 */
[----:B------:R-:W2:Y:S01]  /*1240*/  LDG.E R13, desc[UR4][R6.64] ;  /* 0x00000004060d7981 */ /* 0x000ea2000c1e1900 */
[----:B------:R-:W-:-:S04]  /*1250*/  IMAD.WIDE.U32 R2, R2, 0x4, R16 ;  /* 0x0000000402027825 */ /* 0x000fc800078e0010 */
[----:B--2---:R-:W-:-:S05]  /*1260*/  FMUL R13, R8, R13 ;  /* 0x0000000d080d7220 */ /* 0x004fca0000400000 */
[----:B------:R-:W-:Y:S01]  /*1270*/  STG.E desc[UR4][R2.64], R13 ;  /* 0x0000000d02007986 */ /* 0x000fe2000c101904 */
[----:B------:R-:W-:Y:S05]  /*1280*/  EXIT ;  /* 0x000000000000794d */ /* 0x000fea0003800000 */
.L_x_2:
[----:B------:R-:W-:-:S00]  /*1290*/  BRA `(.L_x_2) ;  /* 0xfffffffc00fc7947 */ /* 0x000fc0000383ffff */
[----:B------:R-:W-:-:S00]  /*12a0*/  NOP ;  /* 0x0000000000007918 */ /* 0x000fc00000000000 */
        /* <DEDUP_REMOVED lines=13> */
.L_x_3:


//--------------------- .nv.shared.reserved.0     --------------------------
	.section	.nv.shared.reserved.0,"aw",@nobits
	.weak		__nv_reservedSMEM_offset_0_alias
	.size		__nv_reservedSMEM_offset_0_alias, 0, 64
	.other		__nv_reservedSMEM_offset_0_alias,@"STO_CUDA_RESERVED_SHARED STV_DEFAULT"
__nv_reservedSMEM_offset_0_alias:
	.zero		0
	.zero		64


//--------------------- .nv.constant0.k_res_jac_grad_hes_hesl_4_1_f_f7def86f0a03 --------------------------
	.section	.nv.constant0.k_res_jac_grad_hes_hesl_4_1_f_f7def86f0a03,"a",@progbits
	.sectionflags	@""
	.align	4
.nv.constant0.k_res_jac_grad_hes_hesl_4_1_f_f7def86f0a03:
	.zero		972


//--------------------- SYMBOLS --------------------------

	.type		.nv.reservedSmem.offset0,@object
	.size		.nv.reservedSmem.offset0,0x4
